//
// Generated by NVIDIA NVVM Compiler
//
// Compiler Build ID: CL-36424714
// Cuda compilation tools, release 13.0, V13.0.88
// Based on NVVM 20.0.0
//

.version 9.0
.target sm_100
.address_size 64

	// .globl	_Z12print_kernelv
.extern .func  (.param .b32 func_retval0) vprintf
(
	.param .b64 vprintf_param_0,
	.param .b64 vprintf_param_1
)
;
.global .align 1 .b8 $str[39] = {72, 101, 108, 108, 111, 32, 87, 111, 114, 108, 100, 46, 32, 73, 32, 97, 109, 32, 98, 108, 111, 99, 107, 32, 37, 100, 44, 32, 116, 104, 114, 101, 97, 100, 32, 37, 100, 10};

.visible .entry _Z12print_kernelv()
{
	.local .align 8 .b8 	__local_depot0[8];
	.reg .b64 	%SP;
	.reg .b64 	%SPL;
	.reg .b32 	%r<5>;
	.reg .b64 	%rd<5>;

	mov.u64 	%SPL, __local_depot0;
	cvta.local.u64 	%SP, %SPL;
	add.u64 	%rd1, %SP, 0;
	add.u64 	%rd2, %SPL, 0;
	mov.u32 	%r1, %ctaid.x;
	mov.u32 	%r2, %tid.x;
	st.local.v2.u32 	[%rd2], {%r1, %r2};
	mov.u64 	%rd3, $str;
	cvta.global.u64 	%rd4, %rd3;
	{ // callseq 0, 0
	.param .b64 param0;
	st.param.b64 	[param0], %rd4;
	.param .b64 param1;
	st.param.b64 	[param1], %rd1;
	.param .b32 retval0;
	call.uni (retval0), 
	vprintf, 
	(
	param0, 
	param1
	);
	ld.param.b32 	%r3, [retval0];
	} // callseq 0
	ret;

}


// ===== COMPILED SASS (sm_100) =====

	.target	sm_100

	.elftype	@"ET_EXEC"


//--------------------- .note.nv.tkinfo           --------------------------
	.section	.note.nv.tkinfo,"",@"SHT_NOTE"
	.sectionflags	@"SHF_NOTE_NV_TKINFO"
	.tkinfo
        /*0018*/ 	.word	0x00000002
        /*0030*/ 	.string	""
        /*0030*/ 	.string	"ptxas"
        /*0030*/ 	.string	"Cuda compilation tools, release 13.0, V13.0.88"
        /*0030*/ 	.string	"Build cuda_13.0.r13.0/compiler.36424714_0"
        /*0030*/ 	.string	"-arch sm_100 -m 64 "



//--------------------- .note.nv.cuinfo           --------------------------
	.section	.note.nv.cuinfo,"",@"SHT_NOTE"
	.sectionflags	@"SHF_NOTE_NV_CUINFO"
        /*0018*/ 	.short	0x0002
        /*001a*/ 	.short	0x0064
        /*001c*/ 	.short	0x0082
	.zero		2


//--------------------- .nv.info                  --------------------------
	.section	.nv.info,"",@"SHT_CUDA_INFO"
	.align	4


	//----- nvinfo : EIATTR_REGCOUNT
	.align		4
        /*0000*/ 	.byte	0x04, 0x2f
        /*0002*/ 	.short	(.L_2 - .L_1)
	.align		4
.L_1:
        /*0004*/ 	.word	index@(_Z12print_kernelv)
        /*0008*/ 	.word	0x00000018


	//----- nvinfo : EIATTR_FRAME_SIZE
	.align		4
.L_2:
        /*000c*/ 	.byte	0x04, 0x11
        /*000e*/ 	.short	(.L_4 - .L_3)
	.align		4
.L_3:
        /*0010*/ 	.word	index@(_Z12print_kernelv)
        /*0014*/ 	.word	0x00000008


	//----- nvinfo : EIATTR_MIN_STACK_SIZE
	.align		4
.L_4:
        /*0018*/ 	.byte	0x04, 0x12
        /*001a*/ 	.short	(.L_6 - .L_5)
	.align		4
.L_5:
        /*001c*/ 	.word	index@(_Z12print_kernelv)
        /*0020*/ 	.word	0x00000008
.L_6:


//--------------------- .nv.compat                --------------------------
	.section	.nv.compat,"",@"SHT_CUDA_COMPAT_INFO"
	.align	4
        /*0000*/ 	.byte	0x02, 0x09, 0x00, 0x00, 0x02, 0x02, 0x01, 0x00, 0x02, 0x05, 0x05, 0x00, 0x03, 0x07, 0x01, 0x01
        /*0010*/ 	.byte	0x02, 0x03, 0x00, 0x00, 0x02, 0x06, 0x01, 0x00, 0x04, 0x0b, 0x08, 0x00, 0x09, 0x00, 0x00, 0x00
        /*0020*/ 	.byte	0x00, 0x00, 0x00, 0x00


//--------------------- .nv.info._Z12print_kernelv --------------------------
	.section	.nv.info._Z12print_kernelv,"",@"SHT_CUDA_INFO"
	.sectionflags	@""
	.align	4


	//----- nvinfo : EIATTR_CUDA_API_VERSION
	.align		4
        /*0000*/ 	.byte	0x04, 0x37
        /*0002*/ 	.short	(.L_8 - .L_7)
.L_7:
        /*0004*/ 	.word	0x00000082


	//----- nvinfo : EIATTR_SPARSE_MMA_MASK
	.align		4
.L_8:
        /*0008*/ 	.byte	0x03, 0x50
        /*000a*/ 	.short	0x0000


	//----- nvinfo : EIATTR_MAXREG_COUNT
	.align		4
        /*000c*/ 	.byte	0x03, 0x1b
        /*000e*/ 	.short	0x00ff


	//----- nvinfo : EIATTR_EXTERNS
	.align		4
        /*0010*/ 	.byte	0x04, 0x0f
        /*0012*/ 	.short	(.L_10 - .L_9)


	//   ....[0]....
	.align		4
.L_9:
        /*0014*/ 	.word	index@(vprintf)


	//----- nvinfo : EIATTR_MERCURY_ISA_VERSION
	.align		4
.L_10:
        /*0018*/ 	.byte	0x03, 0x5f
        /*001a*/ 	.short	0x0101


	//----- nvinfo : EIATTR_VRC_CTA_INIT_COUNT
	.align		4
        /*001c*/ 	.byte	0x02, 0x4a
	.zero		1
	.zero		1


	//----- nvinfo : EIATTR_SYSCALL_OFFSETS
	.align		4
        /*0020*/ 	.byte	0x04, 0x46
        /*0022*/ 	.short	(.L_12 - .L_11)


	//   ....[0]....
.L_11:
        /*0024*/ 	.word	0x000000f0


	//----- nvinfo : EIATTR_EXIT_INSTR_OFFSETS
	.align		4
.L_12:
        /*0028*/ 	.byte	0x04, 0x1c
        /*002a*/ 	.short	(.L_14 - .L_13)


	//   ....[0]....
.L_13:
        /*002c*/ 	.word	0x00000100


	//----- nvinfo : EIATTR_SW_WAR
	.align		4
.L_14:
        /*0030*/ 	.byte	0x04, 0x36
        /*0032*/ 	.short	(.L_16 - .L_15)
.L_15:
        /*0034*/ 	.word	0x00000008
.L_16:


//--------------------- .nv.callgraph             --------------------------
	.section	.nv.callgraph,"",@"SHT_CUDA_CALLGRAPH"
	.align	4
	.sectionentsize	8
	.align		4
        /*0000*/ 	.word	0x00000000
	.align		4
        /*0004*/ 	.word	0xffffffff
	.align		4
        /*0008*/ 	.word	index@(_Z12print_kernelv)
	.align		4
        /*000c*/ 	.word	index@(vprintf)
	.align		4
        /*0010*/ 	.word	0x00000000
	.align		4
        /*0014*/ 	.word	0xfffffffe
	.align		4
        /*0018*/ 	.word	0x00000000
	.align		4
        /*001c*/ 	.word	0xfffffffd
	.align		4
        /*0020*/ 	.word	0x00000000
	.align		4
        /*0024*/ 	.word	0xfffffffc


//--------------------- .nv.constant4             --------------------------
	.section	.nv.constant4,"a",@progbits
	.align	8
	.align		8
.nv.constant4:
        /*0000*/ 	.dword	vprintf
	.align		8
        /*0008*/ 	.dword	$str


//--------------------- .text._Z12print_kernelv   --------------------------
	.section	.text._Z12print_kernelv,"ax",@progbits
	.align	128
        .global         _Z12print_kernelv
        .type           _Z12print_kernelv,@function
        .size           _Z12print_kernelv,(.L_x_2 - _Z12print_kernelv)
        .other          _Z12print_kernelv,@"STO_CUDA_ENTRY STV_DEFAULT"
_Z12print_kernelv:
.text._Z12print_kernelv:
[----:B------:R-:W0:Y:S01]  /*0000*/  LDC R1, c[0x0][0x37c] ;  /* 0x0000df00ff017b82 */ /* 0x000e220000000800 */
[----:B------:R-:W1:Y:S01]  /*0010*/  S2R R8, SR_CTAID.X ;  /* 0x0000000000087919 */ /* 0x000e620000002500 */
[----:B0-----:R-:W-:Y:S01]  /*0020*/  VIADD R1, R1, 0xfffffff8 ;  /* 0xfffffff801017836 */ /* 0x001fe20000000000 */
[----:B------:R-:W-:Y:S01]  /*0030*/  MOV R0, 0x0 ;  /* 0x0000000000007802 */ /* 0x000fe20000000f00 */
[----:B------:R-:W0:Y:S01]  /*0040*/  LDCU UR4, c[0x0][0x2f8] ;  /* 0x00005f00ff0477ac */ /* 0x000e220008000800 */
[----:B------:R-:W1:Y:S03]  /*0050*/  S2R R9, SR_TID.X ;  /* 0x0000000000097919 */ /* 0x000e660000002100 */
[----:B------:R2:W3:Y:S01]  /*0060*/  LDC.64 R2, c[0x4][R0] ;  /* 0x0100000000027b82 */ /* 0x0004e20000000a00 */
[----:B------:R-:W4:Y:S01]  /*0070*/  LDCU.64 UR6, c[0x4][0x8] ;  /* 0x01000100ff0677ac */ /* 0x000f220008000a00 */
[----:B------:R-:W5:Y:S01]  /*0080*/  LDCU UR5, c[0x0][0x2fc] ;  /* 0x00005f80ff0577ac */ /* 0x000f620008000800 */
[----:B0-----:R-:W-:Y:S01]  /*0090*/  IADD3 R6, P0, PT, R1, UR4, RZ ;  /* 0x0000000401067c10 */ /* 0x001fe2000ff1e0ff */
[----:B----4-:R-:W-:Y:S01]  /*00a0*/  IMAD.U32 R4, RZ, RZ, UR6 ;  /* 0x00000006ff047e24 */ /* 0x010fe2000f8e00ff */
[----:B------:R-:W-:-:S03]  /*00b0*/  MOV R5, UR7 ;  /* 0x0000000700057c02 */ /* 0x000fc60008000f00 */
[----:B-----5:R-:W-:Y:S01]  /*00c0*/  IMAD.X R7, RZ, RZ, UR5, P0 ;  /* 0x00000005ff077e24 */ /* 0x020fe200080e06ff */
[----:B-1----:R2:W-:Y:S07]  /*00d0*/  STL.64 [R1], R8 ;  /* 0x0000000801007387 */ /* 0x0025ee0000100a00 */
[----:B------:R-:W-:-:S07]  /*00e0*/  LEPC R20, `(.L_x_0) ;  /* 0x000000001014794e */ /* 0x000fce0000000000 */
[----:B--23--:R-:W-:Y:S05]  /*00f0*/  CALL.ABS.NOINC R2 ;  /* 0x0000000002007343 */ /* 0x00cfea0003c00000 */
.L_x_0:
[----:B------:R-:W-:Y:S05]  /*0100*/  EXIT ;  /* 0x000000000000794d */ /* 0x000fea0003800000 */
.L_x_1:
[----:B------:R-:W-:-:S00]  /*0110*/  BRA `(.L_x_1) ;  /* 0xfffffffc00fc7947 */ /* 0x000fc0000383ffff */
[----:B------:R-:W-:-:S00]  /*0120*/  NOP ;  /* 0x0000000000007918 */ /* 0x000fc00000000000 */
        /* <DEDUP_REMOVED lines=13> */
.L_x_2:


//--------------------- .nv.global.init           --------------------------
	.section	.nv.global.init,"aw",@progbits
.nv.global.init:
	.type		$str,@object
	.size		$str,(.L_0 - $str)
$str:
        /*0000*/ 	.byte	0x48, 0x65, 0x6c, 0x6c, 0x6f, 0x20, 0x57, 0x6f, 0x72, 0x6c, 0x64, 0x2e, 0x20, 0x49, 0x20, 0x61
        /*0010*/ 	.byte	0x6d, 0x20, 0x62, 0x6c, 0x6f, 0x63, 0x6b, 0x20, 0x25, 0x64, 0x2c, 0x20, 0x74, 0x68, 0x72, 0x65
        /*0020*/ 	.byte	0x61, 0x64, 0x20, 0x25, 0x64, 0x0a, 0x00
.L_0:


//--------------------- .nv.shared.reserved.0     --------------------------
	.section	.nv.shared.reserved.0,"aw",@nobits
	.weak		__nv_reservedSMEM_offset_0_alias
	.size		__nv_reservedSMEM_offset_0_alias, 0, 64
	.other		__nv_reservedSMEM_offset_0_alias,@"STO_CUDA_RESERVED_SHARED STV_DEFAULT"
__nv_reservedSMEM_offset_0_alias:
	.zero		0
	.zero		64


//--------------------- .nv.constant0._Z12print_kernelv --------------------------
	.section	.nv.constant0._Z12print_kernelv,"a",@progbits
	.sectionflags	@""
	.align	4
.nv.constant0._Z12print_kernelv:
	.zero		896


//--------------------- SYMBOLS --------------------------

	.type		.nv.reservedSmem.offset0,@object
	.size		.nv.reservedSmem.offset0,0x4
	.type		vprintf,@function
